	.headerflags	@"EF_CUDA_TEXMODE_UNIFIED EF_CUDA_64BIT_ADDRESS EF_CUDA_ACCELERATORS EF_CUDA_SM90 EF_CUDA_VIRTUAL_SM(EF_CUDA_SM90)"
	.elftype	@"ET_EXEC"


//--------------------- .nv.info                  --------------------------
	.section	.nv.info,"",@"SHT_CUDA_INFO"
	.align	4


	//----- nvinfo : EIATTR_REGCOUNT
	.align		4
        /*0000*/ 	.byte	0x04, 0x2f
        /*0002*/ 	.short	(.L_1 - .L_0)
	.align		4
.L_0:
        /*0004*/ 	.word	index@(triton_poi_fused_hardtanh_backward_mul_sigmoid_56)
        /*0008*/ 	.word	0x00000014


	//----- nvinfo : EIATTR_MIN_STACK_SIZE
	.align		4
.L_1:
        /*000c*/ 	.byte	0x04, 0x12
        /*000e*/ 	.short	(.L_3 - .L_2)
	.align		4
.L_2:
        /*0010*/ 	.word	index@(triton_poi_fused_hardtanh_backward_mul_sigmoid_56)
        /*0014*/ 	.word	0x00000000


	//----- nvinfo : EIATTR_FRAME_SIZE
	.align		4
.L_3:
        /*0018*/ 	.byte	0x04, 0x11
        /*001a*/ 	.short	(.L_5 - .L_4)
	.align		4
.L_4:
        /*001c*/ 	.word	index@(triton_poi_fused_hardtanh_backward_mul_sigmoid_56)
        /*0020*/ 	.word	0x00000000


	//----- nvinfo : EIATTR_MIN_STACK_SIZE
	.align		4
.L_5:
        /*0024*/ 	.byte	0x04, 0x12
        /*0026*/ 	.short	(.L_7 - .L_6)
	.align		4
.L_6:
        /*0028*/ 	.word	index@(triton_poi_fused_hardtanh_backward_mul_sigmoid_56)
        /*002c*/ 	.word	0x00000000
.L_7:


//--------------------- .nv.info.triton_poi_fused_hardtanh_backward_mul_sigmoid_56 --------------------------
	.section	.nv.info.triton_poi_fused_hardtanh_backward_mul_sigmoid_56,"",@"SHT_CUDA_INFO"
	.sectionflags	@""
	.align	4


	//----- nvinfo : EIATTR_CUDA_API_VERSION
	.align		4
        /*0000*/ 	.byte	0x04, 0x37
        /*0002*/ 	.short	(.L_9 - .L_8)
.L_8:
        /*0004*/ 	.word	0x0000007c


	//----- nvinfo : EIATTR_KPARAM_INFO
	.align		4
.L_9:
        /*0008*/ 	.byte	0x04, 0x17
        /*000a*/ 	.short	(.L_11 - .L_10)
.L_10:
        /*000c*/ 	.word	0x00000000
        /*0010*/ 	.short	0x0003
        /*0012*/ 	.short	0x0018
        /*0014*/ 	.byte	0x00, 0xf0, 0x11, 0x00


	//----- nvinfo : EIATTR_KPARAM_INFO
	.align		4
.L_11:
        /*0018*/ 	.byte	0x04, 0x17
        /*001a*/ 	.short	(.L_13 - .L_12)
.L_12:
        /*001c*/ 	.word	0x00000000
        /*0020*/ 	.short	0x0002
        /*0022*/ 	.short	0x0010
        /*0024*/ 	.byte	0x00, 0xf4, 0x21, 0x00


	//----- nvinfo : EIATTR_KPARAM_INFO
	.align		4
.L_13:
        /*0028*/ 	.byte	0x04, 0x17
        /*002a*/ 	.short	(.L_15 - .L_14)
.L_14:
        /*002c*/ 	.word	0x00000000
        /*0030*/ 	.short	0x0001
        /*0032*/ 	.short	0x0008
        /*0034*/ 	.byte	0x00, 0xf4, 0x21, 0x00


	//----- nvinfo : EIATTR_KPARAM_INFO
	.align		4
.L_15:
        /*0038*/ 	.byte	0x04, 0x17
        /*003a*/ 	.short	(.L_17 - .L_16)
.L_16:
        /*003c*/ 	.word	0x00000000
        /*0040*/ 	.short	0x0000
        /*0042*/ 	.short	0x0000
        /*0044*/ 	.byte	0x00, 0xf4, 0x21, 0x00


	//----- nvinfo : EIATTR_SPARSE_MMA_MASK
	.align		4
.L_17:
        /*0048*/ 	.byte	0x03, 0x50
        /*004a*/ 	.short	0x0000


	//----- nvinfo : EIATTR_MAXREG_COUNT
	.align		4
        /*004c*/ 	.byte	0x03, 0x1b
        /*004e*/ 	.short	0x00ff


	//----- nvinfo : EIATTR_EXIT_INSTR_OFFSETS
	.align		4
        /*0050*/ 	.byte	0x04, 0x1c
        /*0052*/ 	.short	(.L_19 - .L_18)


	//   ....[0]....
.L_18:
        /*0054*/ 	.word	0x00000690


	//   ....[1]....
        /*0058*/ 	.word	0x000006b0


	//----- nvinfo : EIATTR_REQNTID
	.align		4
.L_19:
        /*005c*/ 	.byte	0x04, 0x10
        /*005e*/ 	.short	(.L_21 - .L_20)
.L_20:
        /*0060*/ 	.word	0x00000080
        /*0064*/ 	.word	0x00000001
        /*0068*/ 	.word	0x00000001


	//----- nvinfo : EIATTR_CBANK_PARAM_SIZE
	.align		4
.L_21:
        /*006c*/ 	.byte	0x03, 0x19
        /*006e*/ 	.short	0x001c


	//----- nvinfo : EIATTR_PARAM_CBANK
	.align		4
        /*0070*/ 	.byte	0x04, 0x0a
        /*0072*/ 	.short	(.L_23 - .L_22)
	.align		4
.L_22:
        /*0074*/ 	.word	index@(.nv.constant0.triton_poi_fused_hardtanh_backward_mul_sigmoid_56)
        /*0078*/ 	.short	0x0210
        /*007a*/ 	.short	0x001c


	//----- nvinfo : EIATTR_SW_WAR
	.align		4
.L_23:
        /*007c*/ 	.byte	0x04, 0x36
        /*007e*/ 	.short	(.L_25 - .L_24)
.L_24:
        /*0080*/ 	.word	0x00000008
.L_25:


//--------------------- .nv.callgraph             --------------------------
	.section	.nv.callgraph,"",@"SHT_CUDA_CALLGRAPH"
	.align	4
	.sectionentsize	8
	.align		4
        /*0000*/ 	.word	0x00000000
	.align		4
        /*0004*/ 	.word	0xffffffff
	.align		4
        /*0008*/ 	.word	0x00000000
	.align		4
        /*000c*/ 	.word	0xfffffffe
	.align		4
        /*0010*/ 	.word	0x00000000
	.align		4
        /*0014*/ 	.word	0xfffffffd
	.align		4
        /*0018*/ 	.word	0x00000000
	.align		4
        /*001c*/ 	.word	0xfffffffc


//--------------------- .text.triton_poi_fused_hardtanh_backward_mul_sigmoid_56 --------------------------
	.section	.text.triton_poi_fused_hardtanh_backward_mul_sigmoid_56,"ax",@progbits
	.align	128
        .global         triton_poi_fused_hardtanh_backward_mul_sigmoid_56
        .type           triton_poi_fused_hardtanh_backward_mul_sigmoid_56,@function
        .size           triton_poi_fused_hardtanh_backward_mul_sigmoid_56,(.L_x_1 - triton_poi_fused_hardtanh_backward_mul_sigmoid_56)
        .other          triton_poi_fused_hardtanh_backward_mul_sigmoid_56,@"STO_CUDA_ENTRY STV_DEFAULT"
triton_poi_fused_hardtanh_backward_mul_sigmoid_56:
.text.triton_poi_fused_hardtanh_backward_mul_sigmoid_56:
[----:B------:R-:W0:Y:S02]  /*0000*/  LDC R1, c[0x0][0x28] ;  /* 0x00000a00ff017b82 */ /* 0x000e240000000800 */
[----:B------:R-:W1:Y:S01]  /*0010*/  S2R R0, SR_TID.X ;  /* 0x0000000000007919 */ /* 0x000e620000002100 */
[----:B------:R-:W-:Y:S01]  /*0020*/  HFMA2.MMA R2, -RZ, RZ, 0, 0 ;  /* 0x00000000ff027435 */ /* 0x000fe200000001ff */
[----:B------:R-:W-:Y:S01]  /*0030*/  MOV R8, RZ ;  /* 0x000000ff00087202 */ /* 0x000fe20000000f00 */
[----:B------:R-:W2:Y:S01]  /*0040*/  LDC.64 R4, c[0x0][0x218] ;  /* 0x00008600ff047b82 */ /* 0x000ea20000000a00 */
[----:B------:R-:W3:Y:S01]  /*0050*/  S2R R3, SR_CTAID.X ;  /* 0x0000000000037919 */ /* 0x000ee20000002500 */
[----:B------:R-:W-:Y:S01]  /*0060*/  CS2R R12, SRZ ;  /* 0x00000000000c7805 */ /* 0x000fe2000001ff00 */
[----:B------:R-:W-:Y:S01]  /*0070*/  ULDC.64 UR4, c[0x0][0x208] ;  /* 0x0000820000047ab9 */ /* 0x000fe20000000a00 */
[----:B------:R-:W-:Y:S01]  /*0080*/  ULDC.64 UR6, c[0x0][0x220] ;  /* 0x0000880000067ab9 */ /* 0x000fe20000000a00 */
[----:B-1----:R-:W-:-:S04]  /*0090*/  SHF.L.U32 R0, R0, 0x2, RZ ;  /* 0x0000000200007819 */ /* 0x002fc800000006ff */
[----:B------:R-:W-:-:S04]  /*00a0*/  LOP3.LUT R0, R0, 0x1fc, RZ, 0xc0, !PT ;  /* 0x000001fc00007812 */ /* 0x000fc800078ec0ff */
[----:B---3--:R-:W-:-:S04]  /*00b0*/  LEA R3, R3, R0, 0x9 ;  /* 0x0000000003037211 */ /* 0x008fc800078e48ff */
[C---:B------:R-:W-:Y:S01]  /*00c0*/  ISETP.GE.AND P4, PT, R3.reuse, 0x8e80, PT ;  /* 0x00008e800300780c */ /* 0x040fe20003f86270 */
[----:B------:R-:W-:-:S04]  /*00d0*/  IMAD.HI R0, R3, -0x1a0c934f, R2 ;  /* 0xe5f36cb103007827 */ /* 0x000fc800078e0202 */
[----:B------:R-:W-:Y:S01]  /*00e0*/  VIADD R9, R3, 0x2 ;  /* 0x0000000203097836 */ /* 0x000fe20000000000 */
[----:B------:R-:W-:-:S03]  /*00f0*/  SHF.R.U32.HI R7, RZ, 0x1f, R0 ;  /* 0x0000001fff077819 */ /* 0x000fc60000011600 */
[----:B------:R-:W-:Y:S01]  /*0100*/  IMAD.HI R6, R9, -0x1a0c934f, R8 ;  /* 0xe5f36cb109067827 */ /* 0x000fe200078e0208 */
[CC--:B------:R-:W-:Y:S02]  /*0110*/  LEA.HI.SX32 R2, R0.reuse, R7.reuse, 0x17 ;  /* 0x0000000700027211 */ /* 0x0c0fe400078fbaff */
[----:B------:R-:W-:Y:S02]  /*0120*/  LEA.HI.SX32 R11, R0, R7, 0x13 ;  /* 0x00000007000b7211 */ /* 0x000fe400078f9aff */
[----:B------:R-:W-:Y:S01]  /*0130*/  SHF.R.U32.HI R7, RZ, 0x1f, R6 ;  /* 0x0000001fff077819 */ /* 0x000fe20000011606 */
[----:B------:R-:W-:-:S03]  /*0140*/  IMAD R2, R2, -0x23a, R3 ;  /* 0xfffffdc602027824 */ /* 0x000fc600078e0203 */
[----:B------:R-:W-:Y:S01]  /*0150*/  LEA.HI.SX32 R8, R6, R7, 0x17 ;  /* 0x0000000706087211 */ /* 0x000fe200078fbaff */
[----:B------:R-:W-:Y:S01]  /*0160*/  IMAD R15, R11, 0x23a, R2 ;  /* 0x0000023a0b0f7824 */ /* 0x000fe200078e0202 */
[----:B------:R-:W-:-:S03]  /*0170*/  CS2R R6, SRZ ;  /* 0x0000000000067805 */ /* 0x000fc6000001ff00 */
[----:B------:R-:W-:Y:S02]  /*0180*/  IMAD R8, R8, -0x23a, R9 ;  /* 0xfffffdc608087824 */ /* 0x000fe400078e0209 */
[----:B--2---:R-:W-:-:S04]  /*0190*/  IMAD.WIDE R14, R15, 0x4, R4 ;  /* 0x000000040f0e7825 */ /* 0x004fc800078e0204 */
[----:B------:R-:W-:Y:S01]  /*01a0*/  IMAD R17, R11, 0x23a, R8 ;  /* 0x0000023a0b117824 */ /* 0x000fe200078e0208 */
[----:B------:R-:W2:Y:S03]  /*01b0*/  @!P4 LDG.E.EL.64 R6, desc[UR4][R14.64] ;  /* 0x000000040e06c981 */ /* 0x000ea6000c2e1b00 */
[----:B------:R-:W-:Y:S02]  /*01c0*/  IMAD.WIDE R16, R17, 0x4, R4 ;  /* 0x0000000411107825 */ /* 0x000fe400078e0204 */
[----:B------:R-:W1:Y:S03]  /*01d0*/  LDC.64 R4, c[0x0][0x210] ;  /* 0x00008400ff047b82 */ /* 0x000e660000000a00 */
[----:B------:R-:W3:Y:S01]  /*01e0*/  @!P4 LDG.E.EL.64 R12, desc[UR4][R16.64] ;  /* 0x00000004100cc981 */ /* 0x000ee2000c2e1b00 */
[----:B------:R-:W-:-:S02]  /*01f0*/  CS2R R8, SRZ ;  /* 0x0000000000087805 */ /* 0x000fc4000001ff00 */
[----:B------:R-:W-:Y:S01]  /*0200*/  CS2R R10, SRZ ;  /* 0x00000000000a7805 */ /* 0x000fe2000001ff00 */
[----:B-1----:R-:W-:-:S05]  /*0210*/  IMAD.WIDE R4, R3, 0x4, R4 ;  /* 0x0000000403047825 */ /* 0x002fca00078e0204 */
[----:B------:R1:W4:Y:S01]  /*0220*/  @!P4 LDG.E.128 R8, desc[UR4][R4.64] ;  /* 0x000000040408c981 */ /* 0x000322000c1e1d00 */
[----:B--2---:R-:W-:Y:S01]  /*0230*/  FADD R6, RZ, -R6 ;  /* 0x80000006ff067221 */ /* 0x004fe20000000000 */
[----:B------:R-:W-:-:S03]  /*0240*/  FADD R7, RZ, -R7 ;  /* 0x80000007ff077221 */ /* 0x000fc60000000000 */
[----:B------:R-:W-:Y:S01]  /*0250*/  FMUL R6, R6, 1.4426950216293334961 ;  /* 0x3fb8aa3b06067820 */ /* 0x000fe20000400000 */
[----:B------:R-:W-:Y:S01]  /*0260*/  FMUL R7, R7, 1.4426950216293334961 ;  /* 0x3fb8aa3b07077820 */ /* 0x000fe20000400000 */
[----:B---3--:R-:W-:Y:S01]  /*0270*/  FADD R12, RZ, -R12 ;  /* 0x8000000cff0c7221 */ /* 0x008fe20000000000 */
[----:B------:R-:W-:Y:S02]  /*0280*/  FADD R13, RZ, -R13 ;  /* 0x8000000dff0d7221 */ /* 0x000fe40000000000 */
[----:B------:R-:W-:Y:S01]  /*0290*/  FSETP.GEU.AND P0, PT, R6, -126, PT ;  /* 0xc2fc00000600780b */ /* 0x000fe20003f0e000 */
[----:B------:R-:W-:Y:S01]  /*02a0*/  FMUL R12, R12, 1.4426950216293334961 ;  /* 0x3fb8aa3b0c0c7820 */ /* 0x000fe20000400000 */
[----:B------:R-:W-:Y:S01]  /*02b0*/  FMUL R13, R13, 1.4426950216293334961 ;  /* 0x3fb8aa3b0d0d7820 */ /* 0x000fe20000400000 */
[----:B------:R-:W-:-:S03]  /*02c0*/  FSETP.GEU.AND P3, PT, R7, -126, PT ;  /* 0xc2fc00000700780b */ /* 0x000fc60003f6e000 */
[----:B------:R-:W-:Y:S02]  /*02d0*/  FSETP.GEU.AND P1, PT, R12, -126, PT ;  /* 0xc2fc00000c00780b */ /* 0x000fe40003f2e000 */
[----:B------:R-:W-:-:S05]  /*02e0*/  FSETP.GEU.AND P2, PT, R13, -126, PT ;  /* 0xc2fc00000d00780b */ /* 0x000fca0003f4e000 */
[----:B------:R-:W-:-:S03]  /*02f0*/  @!P0 FMUL R6, R6, 0.5 ;  /* 0x3f00000006068820 */ /* 0x000fc60000400000 */
[----:B------:R-:W-:Y:S01]  /*0300*/  @!P3 FMUL R7, R7, 0.5 ;  /* 0x3f0000000707b820 */ /* 0x000fe20000400000 */
[----:B------:R-:W2:Y:S02]  /*0310*/  MUFU.EX2 R0, R6 ;  /* 0x0000000600007308 */ /* 0x000ea40000000800 */
[----:B------:R-:W-:Y:S02]  /*0320*/  @!P1 FMUL R12, R12, 0.5 ;  /* 0x3f0000000c0c9820 */ /* 0x000fe40000400000 */
[----:B------:R-:W-:-:S04]  /*0330*/  @!P2 FMUL R13, R13, 0.5 ;  /* 0x3f0000000d0da820 */ /* 0x000fc80000400000 */
[----:B------:R-:W3:Y:S01]  /*0340*/  MUFU.EX2 R2, R7 ;  /* 0x0000000700027308 */ /* 0x000ee20000000800 */
[----:B--2---:R-:W-:-:S07]  /*0350*/  @!P0 FMUL R0, R0, R0 ;  /* 0x0000000000008220 */ /* 0x004fce0000400000 */
[----:B-1----:R1:W2:Y:S01]  /*0360*/  MUFU.EX2 R4, R12 ;  /* 0x0000000c00047308 */ /* 0x0022a20000000800 */
[----:B------:R-:W-:Y:S01]  /*0370*/  FADD R0, R0, 1 ;  /* 0x3f80000000007421 */ /* 0x000fe20000000000 */
[----:B---3--:R-:W-:-:S06]  /*0380*/  @!P3 FMUL R2, R2, R2 ;  /* 0x000000020202b220 */ /* 0x008fcc0000400000 */
[----:B------:R3:W5:Y:S01]  /*0390*/  MUFU.EX2 R5, R13 ;  /* 0x0000000d00057308 */ /* 0x0007620000000800 */
[----:B------:R-:W-:Y:S01]  /*03a0*/  FSETP.GT.AND P0, PT, R0, 8.50705917302346158658e+37, PT ;  /* 0x7e8000000000780b */ /* 0x000fe20003f04000 */
[----:B-1----:R-:W-:Y:S02]  /*03b0*/  IMAD.MOV.U32 R12, RZ, RZ, 0x3e800000 ;  /* 0x3e800000ff0c7424 */ /* 0x002fe400078e00ff */
[----:B------:R-:W-:Y:S01]  /*03c0*/  FADD R2, R2, 1 ;  /* 0x3f80000002027421 */ /* 0x000fe20000000000 */
[----:B--2---:R-:W-:-:S04]  /*03d0*/  @!P1 FMUL R4, R4, R4 ;  /* 0x0000000404049220 */ /* 0x004fc80000400000 */
[----:B------:R-:W-:Y:S02]  /*03e0*/  FSETP.GT.AND P1, PT, R2, 8.50705917302346158658e+37, PT ;  /* 0x7e8000000200780b */ /* 0x000fe40003f24000 */
[----:B------:R-:W-:Y:S01]  /*03f0*/  FSEL R7, R12, 1, P0 ;  /* 0x3f8000000c077808 */ /* 0x000fe20000000000 */
[----:B------:R-:W-:Y:S01]  /*0400*/  FADD R4, R4, 1 ;  /* 0x3f80000004047421 */ /* 0x000fe20000000000 */
[----:B---3--:R-:W-:Y:S01]  /*0410*/  FSEL R13, R12, 1, P1 ;  /* 0x3f8000000c0d7808 */ /* 0x008fe20000800000 */
[----:B------:R-:W-:Y:S01]  /*0420*/  @P0 FMUL R0, R0, 0.25 ;  /* 0x3e80000000000820 */ /* 0x000fe20000400000 */
[----:B-----5:R-:W-:Y:S02]  /*0430*/  @!P2 FMUL R5, R5, R5 ;  /* 0x000000050505a220 */ /* 0x020fe40000400000 */
[----:B------:R-:W-:Y:S02]  /*0440*/  FSETP.GT.AND P2, PT, R4, 8.50705917302346158658e+37, PT ;  /* 0x7e8000000400780b */ /* 0x000fe40003f44000 */
[----:B------:R-:W-:Y:S01]  /*0450*/  FADD R5, R5, 1 ;  /* 0x3f80000005057421 */ /* 0x000fe20000000000 */
[----:B------:R-:W1:Y:S02]  /*0460*/  MUFU.RCP R0, R0 ;  /* 0x0000000000007308 */ /* 0x000e640000001000 */
[----:B------:R-:W-:Y:S01]  /*0470*/  @P1 FMUL R2, R2, 0.25 ;  /* 0x3e80000002021820 */ /* 0x000fe20000400000 */
[----:B------:R-:W-:-:S02]  /*0480*/  FSEL R15, R12, 1, P2 ;  /* 0x3f8000000c0f7808 */ /* 0x000fc40001000000 */
[----:B------:R-:W-:-:S03]  /*0490*/  FSETP.GT.AND P3, PT, R5, 8.50705917302346158658e+37, PT ;  /* 0x7e8000000500780b */ /* 0x000fc60003f64000 */
[----:B------:R-:W2:Y:S02]  /*04a0*/  MUFU.RCP R2, R2 ;  /* 0x0000000200027308 */ /* 0x000ea40000001000 */
[----:B------:R-:W-:Y:S01]  /*04b0*/  @P2 FMUL R4, R4, 0.25 ;  /* 0x3e80000004042820 */ /* 0x000fe20000400000 */
[----:B------:R-:W-:Y:S01]  /*04c0*/  FSEL R12, R12, 1, P3 ;  /* 0x3f8000000c0c7808 */ /* 0x000fe20001800000 */
[----:B-1----:R-:W-:-:S04]  /*04d0*/  FMUL R7, R0, R7 ;  /* 0x0000000700077220 */ /* 0x002fc80000400000 */
[----:B------:R-:W1:Y:S02]  /*04e0*/  MUFU.RCP R4, R4 ;  /* 0x0000000400047308 */ /* 0x000e640000001000 */
[----:B------:R-:W-:Y:S01]  /*04f0*/  @P3 FMUL R5, R5, 0.25 ;  /* 0x3e80000005053820 */ /* 0x000fe20000400000 */
[----:B----4-:R-:W-:Y:S01]  /*0500*/  FMUL R7, R7, R8 ;  /* 0x0000000807077220 */ /* 0x010fe20000400000 */
[----:B--2---:R-:W-:-:S04]  /*0510*/  FMUL R6, R2, R13 ;  /* 0x0000000d02067220 */ /* 0x004fc80000400000 */
[----:B------:R-:W2:Y:S01]  /*0520*/  MUFU.RCP R5, R5 ;  /* 0x0000000500057308 */ /* 0x000ea20000001000 */
[----:B------:R-:W-:Y:S01]  /*0530*/  FSETP.GE.AND P3, PT, R7, 6, PT ;  /* 0x40c000000700780b */ /* 0x000fe20003f66000 */
[----:B------:R-:W-:-:S03]  /*0540*/  FMUL R6, R6, R9 ;  /* 0x0000000906067220 */ /* 0x000fc60000400000 */
[----:B------:R-:W-:Y:S01]  /*0550*/  FSETP.LE.OR P3, PT, R7, RZ, P3 ;  /* 0x000000ff0700720b */ /* 0x000fe20001f63400 */
[----:B-1----:R-:W-:Y:S01]  /*0560*/  FMUL R15, R4, R15 ;  /* 0x0000000f040f7220 */ /* 0x002fe20000400000 */
[----:B------:R-:W-:-:S03]  /*0570*/  FSETP.GE.AND P2, PT, R6, 6, PT ;  /* 0x40c000000600780b */ /* 0x000fc60003f46000 */
[----:B------:R-:W-:Y:S01]  /*0580*/  FMUL R10, R15, R10 ;  /* 0x0000000a0f0a7220 */ /* 0x000fe20000400000 */
[----:B------:R-:W-:Y:S01]  /*0590*/  FSETP.LE.OR P2, PT, R6, RZ, P2 ;  /* 0x000000ff0600720b */ /* 0x000fe20001743400 */
[----:B--2---:R-:W-:-:S03]  /*05a0*/  FMUL R12, R5, R12 ;  /* 0x0000000c050c7220 */ /* 0x004fc60000400000 */
[----:B------:R-:W-:Y:S02]  /*05b0*/  FSETP.GE.AND P0, PT, R10, 6, PT ;  /* 0x40c000000a00780b */ /* 0x000fe40003f06000 */
[----:B------:R-:W-:Y:S01]  /*05c0*/  SEL R0, RZ, 0x1, !P2 ;  /* 0x00000001ff007807 */ /* 0x000fe20005000000 */
[----:B------:R-:W-:Y:S01]  /*05d0*/  FMUL R11, R12, R11 ;  /* 0x0000000b0c0b7220 */ /* 0x000fe20000400000 */
[----:B------:R-:W-:Y:S02]  /*05e0*/  FSETP.LE.OR P0, PT, R10, RZ, P0 ;  /* 0x000000ff0a00720b */ /* 0x000fe40000703400 */
[----:B------:R-:W-:Y:S02]  /*05f0*/  SEL R5, RZ, 0x1, !P3 ;  /* 0x00000001ff057807 */ /* 0x000fe40005800000 */
[----:B------:R-:W-:Y:S02]  /*0600*/  FSETP.GE.AND P1, PT, R11, 6, PT ;  /* 0x40c000000b00780b */ /* 0x000fe40003f26000 */
[----:B------:R-:W-:-:S02]  /*0610*/  SEL R7, RZ, 0x1, !P0 ;  /* 0x00000001ff077807 */ /* 0x000fc40004000000 */
[----:B------:R-:W-:Y:S02]  /*0620*/  FSETP.LE.OR P1, PT, R11, RZ, P1 ;  /* 0x000000ff0b00720b */ /* 0x000fe40000f23400 */
[----:B------:R-:W-:Y:S02]  /*0630*/  IADD3 R2, P0, R3, UR6, RZ ;  /* 0x0000000603027c10 */ /* 0x000fe4000ff1e0ff */
[----:B------:R-:W-:Y:S02]  /*0640*/  SEL R4, RZ, 0x1, !P1 ;  /* 0x00000001ff047807 */ /* 0x000fe40004800000 */
[----:B------:R-:W-:Y:S02]  /*0650*/  PRMT R0, R5, 0x3340, R0 ;  /* 0x0000334005007816 */ /* 0x000fe40000000000 */
[----:B------:R-:W-:Y:S02]  /*0660*/  PRMT R7, R7, 0x3340, R4 ;  /* 0x0000334007077816 */ /* 0x000fe40000000004 */
[----:B------:R-:W-:-:S02]  /*0670*/  LEA.HI.X.SX32 R3, R3, UR7, 0x1, P0 ;  /* 0x0000000703037c11 */ /* 0x000fc400080f0eff */
[----:B------:R-:W-:Y:S01]  /*0680*/  PRMT R7, R0, 0x5410, R7 ;  /* 0x0000541000077816 */ /* 0x000fe20000000007 */
[----:B------:R-:W-:Y:S06]  /*0690*/  @P4 EXIT ;  /* 0x000000000000494d */ /* 0x000fec0003800000 */
[----:B------:R-:W-:Y:S01]  /*06a0*/  STG.E desc[UR4][R2.64], R7 ;  /* 0x0000000702007986 */ /* 0x000fe2000c101904 */
[----:B------:R-:W-:Y:S05]  /*06b0*/  EXIT ;  /* 0x000000000000794d */ /* 0x000fea0003800000 */
.L_x_0:
[----:B------:R-:W-:-:S00]  /*06c0*/  BRA `(.L_x_0) ;  /* 0xfffffffc00fc7947 */ /* 0x000fc0000383ffff */
[----:B------:R-:W-:-:S00]  /*06d0*/  NOP ;  /* 0x0000000000007918 */ /* 0x000fc00000000000 */
        /* <DEDUP_REMOVED lines=10> */
.L_x_1:


//--------------------- .nv.constant0.triton_poi_fused_hardtanh_backward_mul_sigmoid_56 --------------------------
	.section	.nv.constant0.triton_poi_fused_hardtanh_backward_mul_sigmoid_56,"a",@progbits
	.sectionflags	@""
	.align	4
.nv.constant0.triton_poi_fused_hardtanh_backward_mul_sigmoid_56:
	.zero		556
